//
// Generated by NVIDIA NVVM Compiler
//
// Compiler Build ID: CL-36424714
// Cuda compilation tools, release 13.0, V13.0.88
// Based on NVVM 20.0.0
//

.version 9.0
.target sm_100
.address_size 64

	// .globl	_Z12histo_kernelPhlPji
.extern .func  (.param .b32 func_retval0) vprintf
(
	.param .b64 vprintf_param_0,
	.param .b64 vprintf_param_1
)
;
.global .align 1 .b8 $str[3] = {37, 100};

.visible .entry _Z12histo_kernelPhlPji(
	.param .u64 .ptr .align 1 _Z12histo_kernelPhlPji_param_0,
	.param .u64 _Z12histo_kernelPhlPji_param_1,
	.param .u64 .ptr .align 1 _Z12histo_kernelPhlPji_param_2,
	.param .u32 _Z12histo_kernelPhlPji_param_3
)
{
	.local .align 8 .b8 	__local_depot0[8];
	.reg .b64 	%SP;
	.reg .b64 	%SPL;
	.reg .pred 	%p<2>;
	.reg .b32 	%r<11>;
	.reg .b64 	%rd<14>;

	mov.u64 	%SPL, __local_depot0;
	cvta.local.u64 	%SP, %SPL;
	ld.param.u64 	%rd2, [_Z12histo_kernelPhlPji_param_0];
	ld.param.u64 	%rd4, [_Z12histo_kernelPhlPji_param_1];
	ld.param.u64 	%rd3, [_Z12histo_kernelPhlPji_param_2];
	ld.param.u32 	%r1, [_Z12histo_kernelPhlPji_param_3];
	mov.u32 	%r2, %ctaid.x;
	mov.u32 	%r3, %ntid.x;
	mov.u32 	%r4, %tid.x;
	mad.lo.s32 	%r5, %r2, %r3, %r4;
	cvt.s64.s32 	%rd1, %r5;
	setp.le.s64 	%p1, %rd4, %rd1;
	@%p1 bra 	$L__BB0_2;
	add.u64 	%rd5, %SP, 0;
	add.u64 	%rd6, %SPL, 0;
	cvta.to.global.u64 	%rd7, %rd2;
	cvta.to.global.u64 	%rd8, %rd3;
	add.s64 	%rd9, %rd7, %rd1;
	ld.global.u8 	%r6, [%rd9];
	rem.s32 	%r7, %r6, %r1;
	st.local.u32 	[%rd6], %r7;
	mov.u64 	%rd10, $str;
	cvta.global.u64 	%rd11, %rd10;
	{ // callseq 0, 0
	.param .b64 param0;
	st.param.b64 	[param0], %rd11;
	.param .b64 param1;
	st.param.b64 	[param1], %rd5;
	.param .b32 retval0;
	call.uni (retval0), 
	vprintf, 
	(
	param0, 
	param1
	);
	ld.param.b32 	%r8, [retval0];
	} // callseq 0
	mul.wide.u32 	%rd12, %r7, 4;
	add.s64 	%rd13, %rd8, %rd12;
	atom.global.add.u32 	%r10, [%rd13], 1;
$L__BB0_2:
	ret;

}


// ===== COMPILED SASS (sm_100) =====

	.target	sm_100

	.elftype	@"ET_EXEC"


//--------------------- .note.nv.tkinfo           --------------------------
	.section	.note.nv.tkinfo,"",@"SHT_NOTE"
	.sectionflags	@"SHF_NOTE_NV_TKINFO"
	.tkinfo
        /*0018*/ 	.word	0x00000002
        /*0030*/ 	.string	""
        /*0030*/ 	.string	"ptxas"
        /*0030*/ 	.string	"Cuda compilation tools, release 13.0, V13.0.88"
        /*0030*/ 	.string	"Build cuda_13.0.r13.0/compiler.36424714_0"
        /*0030*/ 	.string	"-arch sm_100 -m 64 "



//--------------------- .note.nv.cuinfo           --------------------------
	.section	.note.nv.cuinfo,"",@"SHT_NOTE"
	.sectionflags	@"SHF_NOTE_NV_CUINFO"
        /*0018*/ 	.short	0x0002
        /*001a*/ 	.short	0x0064
        /*001c*/ 	.short	0x0082
	.zero		2


//--------------------- .nv.info                  --------------------------
	.section	.nv.info,"",@"SHT_CUDA_INFO"
	.align	4


	//----- nvinfo : EIATTR_REGCOUNT
	.align		4
        /*0000*/ 	.byte	0x04, 0x2f
        /*0002*/ 	.short	(.L_2 - .L_1)
	.align		4
.L_1:
        /*0004*/ 	.word	index@(_Z12histo_kernelPhlPji)
        /*0008*/ 	.word	0x00000018


	//----- nvinfo : EIATTR_FRAME_SIZE
	.align		4
.L_2:
        /*000c*/ 	.byte	0x04, 0x11
        /*000e*/ 	.short	(.L_4 - .L_3)
	.align		4
.L_3:
        /*0010*/ 	.word	index@(_Z12histo_kernelPhlPji)
        /*0014*/ 	.word	0x00000008


	//----- nvinfo : EIATTR_MIN_STACK_SIZE
	.align		4
.L_4:
        /*0018*/ 	.byte	0x04, 0x12
        /*001a*/ 	.short	(.L_6 - .L_5)
	.align		4
.L_5:
        /*001c*/ 	.word	index@(_Z12histo_kernelPhlPji)
        /*0020*/ 	.word	0x00000008
.L_6:


//--------------------- .nv.compat                --------------------------
	.section	.nv.compat,"",@"SHT_CUDA_COMPAT_INFO"
	.align	4
        /*0000*/ 	.byte	0x02, 0x09, 0x00, 0x00, 0x02, 0x02, 0x01, 0x00, 0x02, 0x05, 0x05, 0x00, 0x03, 0x07, 0x01, 0x01
        /*0010*/ 	.byte	0x02, 0x03, 0x00, 0x00, 0x02, 0x06, 0x01, 0x00, 0x04, 0x0b, 0x08, 0x00, 0x09, 0x00, 0x00, 0x00
        /*0020*/ 	.byte	0x00, 0x00, 0x00, 0x00


//--------------------- .nv.info._Z12histo_kernelPhlPji --------------------------
	.section	.nv.info._Z12histo_kernelPhlPji,"",@"SHT_CUDA_INFO"
	.sectionflags	@""
	.align	4


	//----- nvinfo : EIATTR_CUDA_API_VERSION
	.align		4
        /*0000*/ 	.byte	0x04, 0x37
        /*0002*/ 	.short	(.L_8 - .L_7)
.L_7:
        /*0004*/ 	.word	0x00000082


	//----- nvinfo : EIATTR_KPARAM_INFO
	.align		4
.L_8:
        /*0008*/ 	.byte	0x04, 0x17
        /*000a*/ 	.short	(.L_10 - .L_9)
.L_9:
        /*000c*/ 	.word	0x00000000
        /*0010*/ 	.short	0x0003
        /*0012*/ 	.short	0x0018
        /*0014*/ 	.byte	0x00, 0xf0, 0x11, 0x00


	//----- nvinfo : EIATTR_KPARAM_INFO
	.align		4
.L_10:
        /*0018*/ 	.byte	0x04, 0x17
        /*001a*/ 	.short	(.L_12 - .L_11)
.L_11:
        /*001c*/ 	.word	0x00000000
        /*0020*/ 	.short	0x0002
        /*0022*/ 	.short	0x0010
        /*0024*/ 	.byte	0x00, 0xf5, 0x21, 0x00


	//----- nvinfo : EIATTR_KPARAM_INFO
	.align		4
.L_12:
        /*0028*/ 	.byte	0x04, 0x17
        /*002a*/ 	.short	(.L_14 - .L_13)
.L_13:
        /*002c*/ 	.word	0x00000000
        /*0030*/ 	.short	0x0001
        /*0032*/ 	.short	0x0008
        /*0034*/ 	.byte	0x00, 0xf0, 0x21, 0x00


	//----- nvinfo : EIATTR_KPARAM_INFO
	.align		4
.L_14:
        /*0038*/ 	.byte	0x04, 0x17
        /*003a*/ 	.short	(.L_16 - .L_15)
.L_15:
        /*003c*/ 	.word	0x00000000
        /*0040*/ 	.short	0x0000
        /*0042*/ 	.short	0x0000
        /*0044*/ 	.byte	0x00, 0xf5, 0x21, 0x00


	//----- nvinfo : EIATTR_SPARSE_MMA_MASK
	.align		4
.L_16:
        /*0048*/ 	.byte	0x03, 0x50
        /*004a*/ 	.short	0x0000


	//----- nvinfo : EIATTR_MAXREG_COUNT
	.align		4
        /*004c*/ 	.byte	0x03, 0x1b
        /*004e*/ 	.short	0x00ff


	//----- nvinfo : EIATTR_EXTERNS
	.align		4
        /*0050*/ 	.byte	0x04, 0x0f
        /*0052*/ 	.short	(.L_18 - .L_17)


	//   ....[0]....
	.align		4
.L_17:
        /*0054*/ 	.word	index@(vprintf)


	//----- nvinfo : EIATTR_MERCURY_ISA_VERSION
	.align		4
.L_18:
        /*0058*/ 	.byte	0x03, 0x5f
        /*005a*/ 	.short	0x0101


	//----- nvinfo : EIATTR_VRC_CTA_INIT_COUNT
	.align		4
        /*005c*/ 	.byte	0x02, 0x4a
	.zero		1
	.zero		1


	//----- nvinfo : EIATTR_SYSCALL_OFFSETS
	.align		4
        /*0060*/ 	.byte	0x04, 0x46
        /*0062*/ 	.short	(.L_20 - .L_19)


	//   ....[0]....
.L_19:
        /*0064*/ 	.word	0x00000310


	//----- nvinfo : EIATTR_EXIT_INSTR_OFFSETS
	.align		4
.L_20:
        /*0068*/ 	.byte	0x04, 0x1c
        /*006a*/ 	.short	(.L_22 - .L_21)


	//   ....[0]....
.L_21:
        /*006c*/ 	.word	0x000000e0


	//   ....[1]....
        /*0070*/ 	.word	0x00000360


	//----- nvinfo : EIATTR_CRS_STACK_SIZE
	.align		4
.L_22:
        /*0074*/ 	.byte	0x04, 0x1e
        /*0076*/ 	.short	(.L_24 - .L_23)
.L_23:
        /*0078*/ 	.word	0x00000000


	//----- nvinfo : EIATTR_CBANK_PARAM_SIZE
	.align		4
.L_24:
        /*007c*/ 	.byte	0x03, 0x19
        /*007e*/ 	.short	0x001c


	//----- nvinfo : EIATTR_PARAM_CBANK
	.align		4
        /*0080*/ 	.byte	0x04, 0x0a
        /*0082*/ 	.short	(.L_26 - .L_25)
	.align		4
.L_25:
        /*0084*/ 	.word	index@(.nv.constant0._Z12histo_kernelPhlPji)
        /*0088*/ 	.short	0x0380
        /*008a*/ 	.short	0x001c


	//----- nvinfo : EIATTR_SW_WAR
	.align		4
.L_26:
        /*008c*/ 	.byte	0x04, 0x36
        /*008e*/ 	.short	(.L_28 - .L_27)
.L_27:
        /*0090*/ 	.word	0x00000008
.L_28:


//--------------------- .nv.callgraph             --------------------------
	.section	.nv.callgraph,"",@"SHT_CUDA_CALLGRAPH"
	.align	4
	.sectionentsize	8
	.align		4
        /*0000*/ 	.word	0x00000000
	.align		4
        /*0004*/ 	.word	0xffffffff
	.align		4
        /*0008*/ 	.word	index@(_Z12histo_kernelPhlPji)
	.align		4
        /*000c*/ 	.word	index@(vprintf)
	.align		4
        /*0010*/ 	.word	0x00000000
	.align		4
        /*0014*/ 	.word	0xfffffffe
	.align		4
        /*0018*/ 	.word	0x00000000
	.align		4
        /*001c*/ 	.word	0xfffffffd
	.align		4
        /*0020*/ 	.word	0x00000000
	.align		4
        /*0024*/ 	.word	0xfffffffc


//--------------------- .nv.constant4             --------------------------
	.section	.nv.constant4,"a",@progbits
	.align	8
	.align		8
.nv.constant4:
        /*0000*/ 	.dword	vprintf
	.align		8
        /*0008*/ 	.dword	$str


//--------------------- .text._Z12histo_kernelPhlPji --------------------------
	.section	.text._Z12histo_kernelPhlPji,"ax",@progbits
	.align	128
        .global         _Z12histo_kernelPhlPji
        .type           _Z12histo_kernelPhlPji,@function
        .size           _Z12histo_kernelPhlPji,(.L_x_2 - _Z12histo_kernelPhlPji)
        .other          _Z12histo_kernelPhlPji,@"STO_CUDA_ENTRY STV_DEFAULT"
_Z12histo_kernelPhlPji:
.text._Z12histo_kernelPhlPji:
[----:B------:R-:W0:Y:S01]  /*0000*/  LDC R1, c[0x0][0x37c] ;  /* 0x0000df00ff017b82 */ /* 0x000e220000000800 */
[----:B------:R-:W1:Y:S01]  /*0010*/  S2R R3, SR_TID.X ;  /* 0x0000000000037919 */ /* 0x000e620000002100 */
[----:B------:R-:W2:Y:S06]  /*0020*/  LDCU UR5, c[0x0][0x2fc] ;  /* 0x00005f80ff0577ac */ /* 0x000eac0008000800 */
[----:B------:R-:W1:Y:S01]  /*0030*/  S2UR UR6, SR_CTAID.X ;  /* 0x00000000000679c3 */ /* 0x000e620000002500 */
[----:B0-----:R-:W-:Y:S01]  /*0040*/  VIADD R1, R1, 0xfffffff8 ;  /* 0xfffffff801017836 */ /* 0x001fe20000000000 */
[----:B------:R-:W0:Y:S01]  /*0050*/  LDCU.64 UR8, c[0x0][0x388] ;  /* 0x00007100ff0877ac */ /* 0x000e220008000a00 */
[----:B------:R-:W3:Y:S05]  /*0060*/  LDCU UR4, c[0x0][0x2f8] ;  /* 0x00005f00ff0477ac */ /* 0x000eea0008000800 */
[----:B------:R-:W1:Y:S01]  /*0070*/  LDC R2, c[0x0][0x360] ;  /* 0x0000d800ff027b82 */ /* 0x000e620000000800 */
[----:B---3--:R-:W-:-:S05]  /*0080*/  IADD3 R6, P1, PT, R1, UR4, RZ ;  /* 0x0000000401067c10 */ /* 0x008fca000ff3e0ff */
[----:B--2---:R-:W-:Y:S02]  /*0090*/  IMAD.X R7, RZ, RZ, UR5, P1 ;  /* 0x00000005ff077e24 */ /* 0x004fe400088e06ff */
[----:B-1----:R-:W-:-:S05]  /*00a0*/  IMAD R2, R2, UR6, R3 ;  /* 0x0000000602027c24 */ /* 0x002fca000f8e0203 */
[----:B0-----:R-:W-:Y:S02]  /*00b0*/  ISETP.GE.U32.AND P0, PT, R2, UR8, PT ;  /* 0x0000000802007c0c */ /* 0x001fe4000bf06070 */
[----:B------:R-:W-:-:S04]  /*00c0*/  SHF.R.S32.HI R0, RZ, 0x1f, R2 ;  /* 0x0000001fff007819 */ /* 0x000fc80000011402 */
[----:B------:R-:W-:-:S13]  /*00d0*/  ISETP.GE.AND.EX P0, PT, R0, UR9, PT, P0 ;  /* 0x0000000900007c0c */ /* 0x000fda000bf06300 */
[----:B------:R-:W-:Y:S05]  /*00e0*/  @P0 EXIT ;  /* 0x000000000000094d */ /* 0x000fea0003800000 */
[----:B------:R-:W0:Y:S01]  /*00f0*/  LDCU.64 UR4, c[0x0][0x380] ;  /* 0x00007000ff0477ac */ /* 0x000e220008000a00 */
[----:B------:R-:W1:Y:S01]  /*0100*/  LDC R8, c[0x0][0x398] ;  /* 0x0000e600ff087b82 */ /* 0x000e620000000800 */
[----:B------:R-:W2:Y:S01]  /*0110*/  LDCU.64 UR36, c[0x0][0x358] ;  /* 0x00006b00ff2477ac */ /* 0x000ea20008000a00 */
[----:B0-----:R-:W-:-:S04]  /*0120*/  IADD3 R2, P0, PT, R2, UR4, RZ ;  /* 0x0000000402027c10 */ /* 0x001fc8000ff1e0ff */
[----:B------:R-:W-:Y:S01]  /*0130*/  IADD3.X R3, PT, PT, R0, UR5, RZ, P0, !PT ;  /* 0x0000000500037c10 */ /* 0x000fe200087fe4ff */
[----:B------:R-:W0:Y:S04]  /*0140*/  LDCU.64 UR4, c[0x4][0x8] ;  /* 0x01000100ff0477ac */ /* 0x000e280008000a00 */
[----:B--2---:R-:W2:Y:S01]  /*0150*/  LDG.E.U8 R2, desc[UR36][R2.64] ;  /* 0x0000002402027981 */ /* 0x004ea2000c1e1100 */
[----:B-1----:R-:W-:-:S04]  /*0160*/  IABS R9, R8 ;  /* 0x0000000800097213 */ /* 0x002fc80000000000 */
[----:B------:R-:W1:Y:S08]  /*0170*/  I2F.RP R0, R9 ;  /* 0x0000000900007306 */ /* 0x000e700000209400 */
[----:B-1----:R-:W1:Y:S02]  /*0180*/  MUFU.RCP R0, R0 ;  /* 0x0000000000007308 */ /* 0x002e640000001000 */
[----:B-1----:R-:W-:Y:S01]  /*0190*/  VIADD R4, R0, 0xffffffe ;  /* 0x0ffffffe00047836 */ /* 0x002fe20000000000 */
[----:B------:R-:W-:-:S05]  /*01a0*/  MOV R0, 0x0 ;  /* 0x0000000000007802 */ /* 0x000fca0000000f00 */
[----:B------:R1:W3:Y:S02]  /*01b0*/  F2I.FTZ.U32.TRUNC.NTZ R5, R4 ;  /* 0x0000000400057305 */ /* 0x0002e4000021f000 */
[----:B-1----:R-:W-:Y:S02]  /*01c0*/  HFMA2 R4, -RZ, RZ, 0, 0 ;  /* 0x00000000ff047431 */ /* 0x002fe400000001ff */
[----:B---3--:R-:W-:-:S04]  /*01d0*/  IMAD.MOV R10, RZ, RZ, -R5 ;  /* 0x000000ffff0a7224 */ /* 0x008fc800078e0a05 */
[----:B------:R-:W-:-:S04]  /*01e0*/  IMAD R11, R10, R9, RZ ;  /* 0x000000090a0b7224 */ /* 0x000fc800078e02ff */
[----:B------:R-:W-:-:S04]  /*01f0*/  IMAD.HI.U32 R5, R5, R11, R4 ;  /* 0x0000000b05057227 */ /* 0x000fc800078e0004 */
[----:B0-----:R-:W-:Y:S01]  /*0200*/  IMAD.U32 R4, RZ, RZ, UR4 ;  /* 0x00000004ff047e24 */ /* 0x001fe2000f8e00ff */
[----:B--2---:R-:W-:Y:S02]  /*0210*/  IABS R16, R2 ;  /* 0x0000000200107213 */ /* 0x004fe40000000000 */
[----:B------:R-:W-:Y:S02]  /*0220*/  ISETP.GE.AND P2, PT, R2, RZ, PT ;  /* 0x000000ff0200720c */ /* 0x000fe40003f46270 */
[----:B------:R0:W1:Y:S01]  /*0230*/  LDC.64 R2, c[0x4][R0] ;  /* 0x0100000000027b82 */ /* 0x0000620000000a00 */
[----:B------:R-:W-:-:S04]  /*0240*/  IMAD.HI.U32 R5, R5, R16, RZ ;  /* 0x0000001005057227 */ /* 0x000fc800078e00ff */
[----:B------:R-:W-:-:S04]  /*0250*/  IMAD.MOV R5, RZ, RZ, -R5 ;  /* 0x000000ffff057224 */ /* 0x000fc800078e0a05 */
[----:B------:R-:W-:Y:S01]  /*0260*/  IMAD R16, R9, R5, R16 ;  /* 0x0000000509107224 */ /* 0x000fe200078e0210 */
[----:B------:R-:W-:-:S04]  /*0270*/  MOV R5, UR5 ;  /* 0x0000000500057c02 */ /* 0x000fc80008000f00 */
[----:B------:R-:W-:-:S13]  /*0280*/  ISETP.GT.U32.AND P0, PT, R9, R16, PT ;  /* 0x000000100900720c */ /* 0x000fda0003f04070 */
[----:B------:R-:W-:Y:S01]  /*0290*/  @!P0 IMAD.IADD R16, R16, 0x1, -R9 ;  /* 0x0000000110108824 */ /* 0x000fe200078e0a09 */
[----:B------:R-:W-:-:S04]  /*02a0*/  ISETP.NE.AND P0, PT, R8, RZ, PT ;  /* 0x000000ff0800720c */ /* 0x000fc80003f05270 */
[----:B------:R-:W-:-:S13]  /*02b0*/  ISETP.GT.U32.AND P1, PT, R9, R16, PT ;  /* 0x000000100900720c */ /* 0x000fda0003f24070 */
[----:B------:R-:W-:-:S05]  /*02c0*/  @!P1 IADD3 R16, PT, PT, R16, -R9, RZ ;  /* 0x8000000910109210 */ /* 0x000fca0007ffe0ff */
[----:B------:R-:W-:Y:S01]  /*02d0*/  @!P2 IMAD.MOV R16, RZ, RZ, -R16 ;  /* 0x000000ffff10a224 */ /* 0x000fe200078e0a10 */
[----:B------:R-:W-:-:S05]  /*02e0*/  @!P0 LOP3.LUT R16, RZ, R8, RZ, 0x33, !PT ;  /* 0x00000008ff108212 */ /* 0x000fca00078e33ff */
[----:B-1----:R0:W-:Y:S02]  /*02f0*/  STL [R1], R16 ;  /* 0x0000001001007387 */ /* 0x0021e40000100800 */
[----:B------:R-:W-:-:S07]  /*0300*/  LEPC R20, `(.L_x_0) ;  /* 0x000000001014794e */ /* 0x000fce0000000000 */
[----:B0-----:R-:W-:Y:S05]  /*0310*/  CALL.ABS.NOINC R2 ;  /* 0x0000000002007343 */ /* 0x001fea0003c00000 */
.L_x_0:
[----:B------:R-:W0:Y:S01]  /*0320*/  LDC.64 R2, c[0x0][0x390] ;  /* 0x0000e400ff027b82 */ /* 0x000e220000000a00 */
[----:B------:R-:W-:Y:S02]  /*0330*/  IMAD.MOV.U32 R5, RZ, RZ, 0x1 ;  /* 0x00000001ff057424 */ /* 0x000fe400078e00ff */
[----:B0-----:R-:W-:-:S05]  /*0340*/  IMAD.WIDE.U32 R16, R16, 0x4, R2 ;  /* 0x0000000410107825 */ /* 0x001fca00078e0002 */
[----:B------:R-:W-:Y:S01]  /*0350*/  REDG.E.ADD.STRONG.GPU desc[UR36][R16.64], R5 ;  /* 0x000000051000798e */ /* 0x000fe2000c12e124 */
[----:B------:R-:W-:Y:S05]  /*0360*/  EXIT ;  /* 0x000000000000794d */ /* 0x000fea0003800000 */
.L_x_1:
[----:B------:R-:W-:-:S00]  /*0370*/  BRA `(.L_x_1) ;  /* 0xfffffffc00fc7947 */ /* 0x000fc0000383ffff */
[----:B------:R-:W-:-:S00]  /*0380*/  NOP ;  /* 0x0000000000007918 */ /* 0x000fc00000000000 */
[----:B------:R-:W-:-:S00]  /*0390*/  NOP ;  /* 0x0000000000007918 */ /* 0x000fc00000000000 */
[----:B------:R-:W-:-:S00]  /*03a0*/  NOP ;  /* 0x0000000000007918 */ /* 0x000fc00000000000 */
[----:B------:R-:W-:-:S00]  /*03b0*/  NOP ;  /* 0x0000000000007918 */ /* 0x000fc00000000000 */
[----:B------:R-:W-:-:S00]  /*03c0*/  NOP ;  /* 0x0000000000007918 */ /* 0x000fc00000000000 */
[----:B------:R-:W-:-:S00]  /*03d0*/  NOP ;  /* 0x0000000000007918 */ /* 0x000fc00000000000 */
[----:B------:R-:W-:-:S00]  /*03e0*/  NOP ;  /* 0x0000000000007918 */ /* 0x000fc00000000000 */
[----:B------:R-:W-:-:S00]  /*03f0*/  NOP ;  /* 0x0000000000007918 */ /* 0x000fc00000000000 */
.L_x_2:


//--------------------- .nv.global.init           --------------------------
	.section	.nv.global.init,"aw",@progbits
.nv.global.init:
	.type		$str,@object
	.size		$str,(.L_0 - $str)
$str:
        /*0000*/ 	.byte	0x25, 0x64, 0x00
.L_0:


//--------------------- .nv.shared.reserved.0     --------------------------
	.section	.nv.shared.reserved.0,"aw",@nobits
	.weak		__nv_reservedSMEM_offset_0_alias
	.size		__nv_reservedSMEM_offset_0_alias, 0, 64
	.other		__nv_reservedSMEM_offset_0_alias,@"STO_CUDA_RESERVED_SHARED STV_DEFAULT"
__nv_reservedSMEM_offset_0_alias:
	.zero		0
	.zero		64


//--------------------- .nv.constant0._Z12histo_kernelPhlPji --------------------------
	.section	.nv.constant0._Z12histo_kernelPhlPji,"a",@progbits
	.sectionflags	@""
	.align	4
.nv.constant0._Z12histo_kernelPhlPji:
	.zero		924


//--------------------- SYMBOLS --------------------------

	.type		.nv.reservedSmem.offset0,@object
	.size		.nv.reservedSmem.offset0,0x4
	.type		vprintf,@function
